//
// Generated by NVIDIA NVVM Compiler
//
// Compiler Build ID: CL-36424714
// Cuda compilation tools, release 13.0, V13.0.88
// Based on NVVM 20.0.0
//

.version 9.0
.target sm_100
.address_size 64

	// .globl	_ZN3cub18CUB_300001_SM_10006detail11EmptyKernelIvEEvv
.global .align 1 .b8 _ZN41_INTERNAL_31580969_4_k_cu_b5254c33_2121814cuda3std3__45__cpo5beginE[1];
.global .align 1 .b8 _ZN41_INTERNAL_31580969_4_k_cu_b5254c33_2121814cuda3std3__45__cpo3endE[1];
.global .align 1 .b8 _ZN41_INTERNAL_31580969_4_k_cu_b5254c33_2121814cuda3std3__45__cpo6cbeginE[1];
.global .align 1 .b8 _ZN41_INTERNAL_31580969_4_k_cu_b5254c33_2121814cuda3std3__45__cpo4cendE[1];
.global .align 1 .b8 _ZN41_INTERNAL_31580969_4_k_cu_b5254c33_2121814cuda3std3__45__cpo6rbeginE[1];
.global .align 1 .b8 _ZN41_INTERNAL_31580969_4_k_cu_b5254c33_2121814cuda3std3__45__cpo4rendE[1];
.global .align 1 .b8 _ZN41_INTERNAL_31580969_4_k_cu_b5254c33_2121814cuda3std3__45__cpo7crbeginE[1];
.global .align 1 .b8 _ZN41_INTERNAL_31580969_4_k_cu_b5254c33_2121814cuda3std3__45__cpo5crendE[1];
.global .align 1 .b8 _ZN41_INTERNAL_31580969_4_k_cu_b5254c33_2121814cuda3std3__443_GLOBAL__N__31580969_4_k_cu_b5254c33_2121816ignoreE[1];
.global .align 1 .b8 _ZN41_INTERNAL_31580969_4_k_cu_b5254c33_2121814cuda3std3__419piecewise_constructE[1];
.global .align 1 .b8 _ZN41_INTERNAL_31580969_4_k_cu_b5254c33_2121814cuda3std3__48in_placeE[1];
.global .align 1 .b8 _ZN41_INTERNAL_31580969_4_k_cu_b5254c33_2121814cuda3std3__420unreachable_sentinelE[1];
.global .align 1 .b8 _ZN41_INTERNAL_31580969_4_k_cu_b5254c33_2121814cuda3std3__47nulloptE[1];
.global .align 1 .b8 _ZN41_INTERNAL_31580969_4_k_cu_b5254c33_2121814cuda3std3__48unexpectE[1];
.global .align 1 .b8 _ZN41_INTERNAL_31580969_4_k_cu_b5254c33_2121814cuda3std6ranges3__45__cpo4swapE[1];
.global .align 1 .b8 _ZN41_INTERNAL_31580969_4_k_cu_b5254c33_2121814cuda3std6ranges3__45__cpo9iter_moveE[1];
.global .align 1 .b8 _ZN41_INTERNAL_31580969_4_k_cu_b5254c33_2121814cuda3std6ranges3__45__cpo5beginE[1];
.global .align 1 .b8 _ZN41_INTERNAL_31580969_4_k_cu_b5254c33_2121814cuda3std6ranges3__45__cpo3endE[1];
.global .align 1 .b8 _ZN41_INTERNAL_31580969_4_k_cu_b5254c33_2121814cuda3std6ranges3__45__cpo6cbeginE[1];
.global .align 1 .b8 _ZN41_INTERNAL_31580969_4_k_cu_b5254c33_2121814cuda3std6ranges3__45__cpo4cendE[1];
.global .align 1 .b8 _ZN41_INTERNAL_31580969_4_k_cu_b5254c33_2121814cuda3std6ranges3__45__cpo7advanceE[1];
.global .align 1 .b8 _ZN41_INTERNAL_31580969_4_k_cu_b5254c33_2121814cuda3std6ranges3__45__cpo9iter_swapE[1];
.global .align 1 .b8 _ZN41_INTERNAL_31580969_4_k_cu_b5254c33_2121814cuda3std6ranges3__45__cpo4nextE[1];
.global .align 1 .b8 _ZN41_INTERNAL_31580969_4_k_cu_b5254c33_2121814cuda3std6ranges3__45__cpo4prevE[1];
.global .align 1 .b8 _ZN41_INTERNAL_31580969_4_k_cu_b5254c33_2121814cuda3std6ranges3__45__cpo4dataE[1];
.global .align 1 .b8 _ZN41_INTERNAL_31580969_4_k_cu_b5254c33_2121814cuda3std6ranges3__45__cpo5cdataE[1];
.global .align 1 .b8 _ZN41_INTERNAL_31580969_4_k_cu_b5254c33_2121814cuda3std6ranges3__45__cpo4sizeE[1];
.global .align 1 .b8 _ZN41_INTERNAL_31580969_4_k_cu_b5254c33_2121814cuda3std6ranges3__45__cpo5ssizeE[1];
.global .align 1 .b8 _ZN41_INTERNAL_31580969_4_k_cu_b5254c33_2121814cuda3std6ranges3__45__cpo8distanceE[1];
.global .align 1 .b8 _ZN41_INTERNAL_31580969_4_k_cu_b5254c33_2121816thrust24THRUST_300001_SM_1000_NS8cuda_cub3parE[1];
.global .align 1 .b8 _ZN41_INTERNAL_31580969_4_k_cu_b5254c33_2121816thrust24THRUST_300001_SM_1000_NS8cuda_cub10par_nosyncE[1];
.global .align 1 .b8 _ZN41_INTERNAL_31580969_4_k_cu_b5254c33_2121816thrust24THRUST_300001_SM_1000_NS6system6detail10sequential3seqE[1];
.global .align 1 .b8 _ZN41_INTERNAL_31580969_4_k_cu_b5254c33_2121816thrust24THRUST_300001_SM_1000_NS6system3cpp3parE[1];
.global .align 1 .b8 _ZN41_INTERNAL_31580969_4_k_cu_b5254c33_2121816thrust24THRUST_300001_SM_1000_NS12placeholders2_1E[1];
.global .align 1 .b8 _ZN41_INTERNAL_31580969_4_k_cu_b5254c33_2121816thrust24THRUST_300001_SM_1000_NS12placeholders2_2E[1];
.global .align 1 .b8 _ZN41_INTERNAL_31580969_4_k_cu_b5254c33_2121816thrust24THRUST_300001_SM_1000_NS12placeholders2_3E[1];
.global .align 1 .b8 _ZN41_INTERNAL_31580969_4_k_cu_b5254c33_2121816thrust24THRUST_300001_SM_1000_NS12placeholders2_4E[1];
.global .align 1 .b8 _ZN41_INTERNAL_31580969_4_k_cu_b5254c33_2121816thrust24THRUST_300001_SM_1000_NS12placeholders2_5E[1];
.global .align 1 .b8 _ZN41_INTERNAL_31580969_4_k_cu_b5254c33_2121816thrust24THRUST_300001_SM_1000_NS12placeholders2_6E[1];
.global .align 1 .b8 _ZN41_INTERNAL_31580969_4_k_cu_b5254c33_2121816thrust24THRUST_300001_SM_1000_NS12placeholders2_7E[1];
.global .align 1 .b8 _ZN41_INTERNAL_31580969_4_k_cu_b5254c33_2121816thrust24THRUST_300001_SM_1000_NS12placeholders2_8E[1];
.global .align 1 .b8 _ZN41_INTERNAL_31580969_4_k_cu_b5254c33_2121816thrust24THRUST_300001_SM_1000_NS12placeholders2_9E[1];
.global .align 1 .b8 _ZN41_INTERNAL_31580969_4_k_cu_b5254c33_2121816thrust24THRUST_300001_SM_1000_NS12placeholders3_10E[1];
.global .align 1 .b8 _ZN41_INTERNAL_31580969_4_k_cu_b5254c33_2121816thrust24THRUST_300001_SM_1000_NS3seqE[1];
.global .align 1 .b8 _ZN41_INTERNAL_31580969_4_k_cu_b5254c33_2121816thrust24THRUST_300001_SM_1000_NS6deviceE[1];

.visible .entry _ZN3cub18CUB_300001_SM_10006detail11EmptyKernelIvEEvv()
{


	ret;

}


// ===== COMPILED SASS (sm_100) =====

	.target	sm_100

	.elftype	@"ET_EXEC"


//--------------------- .note.nv.tkinfo           --------------------------
	.section	.note.nv.tkinfo,"",@"SHT_NOTE"
	.sectionflags	@"SHF_NOTE_NV_TKINFO"
	.tkinfo
        /*0018*/ 	.word	0x00000002
        /*0030*/ 	.string	""
        /*0030*/ 	.string	"ptxas"
        /*0030*/ 	.string	"Cuda compilation tools, release 13.0, V13.0.88"
        /*0030*/ 	.string	"Build cuda_13.0.r13.0/compiler.36424714_0"
        /*0030*/ 	.string	"-arch sm_100 -m 64 "



//--------------------- .note.nv.cuinfo           --------------------------
	.section	.note.nv.cuinfo,"",@"SHT_NOTE"
	.sectionflags	@"SHF_NOTE_NV_CUINFO"
        /*0018*/ 	.short	0x0002
        /*001a*/ 	.short	0x0064
        /*001c*/ 	.short	0x0082
	.zero		2


//--------------------- .nv.info                  --------------------------
	.section	.nv.info,"",@"SHT_CUDA_INFO"
	.align	4


	//----- nvinfo : EIATTR_REGCOUNT
	.align		4
        /*0000*/ 	.byte	0x04, 0x2f
        /*0002*/ 	.short	(.L_46 - .L_45)
	.align		4
.L_45:
        /*0004*/ 	.word	index@(_ZN3cub18CUB_300001_SM_10006detail11EmptyKernelIvEEvv)
        /*0008*/ 	.word	0x00000004


	//----- nvinfo : EIATTR_FRAME_SIZE
	.align		4
.L_46:
        /*000c*/ 	.byte	0x04, 0x11
        /*000e*/ 	.short	(.L_48 - .L_47)
	.align		4
.L_47:
        /*0010*/ 	.word	index@(_ZN3cub18CUB_300001_SM_10006detail11EmptyKernelIvEEvv)
        /*0014*/ 	.word	0x00000000


	//----- nvinfo : EIATTR_MIN_STACK_SIZE
	.align		4
.L_48:
        /*0018*/ 	.byte	0x04, 0x12
        /*001a*/ 	.short	(.L_50 - .L_49)
	.align		4
.L_49:
        /*001c*/ 	.word	index@(_ZN3cub18CUB_300001_SM_10006detail11EmptyKernelIvEEvv)
        /*0020*/ 	.word	0x00000000
.L_50:


//--------------------- .nv.compat                --------------------------
	.section	.nv.compat,"",@"SHT_CUDA_COMPAT_INFO"
	.align	4
        /*0000*/ 	.byte	0x02, 0x09, 0x00, 0x00, 0x02, 0x02, 0x01, 0x00, 0x02, 0x05, 0x05, 0x00, 0x03, 0x07, 0x01, 0x01
        /*0010*/ 	.byte	0x02, 0x03, 0x00, 0x00, 0x02, 0x06, 0x01, 0x00, 0x04, 0x0b, 0x08, 0x00, 0x09, 0x00, 0x00, 0x00
        /*0020*/ 	.byte	0x00, 0x00, 0x00, 0x00


//--------------------- .nv.info._ZN3cub18CUB_300001_SM_10006detail11EmptyKernelIvEEvv --------------------------
	.section	.nv.info._ZN3cub18CUB_300001_SM_10006detail11EmptyKernelIvEEvv,"",@"SHT_CUDA_INFO"
	.sectionflags	@""
	.align	4


	//----- nvinfo : EIATTR_CUDA_API_VERSION
	.align		4
        /*0000*/ 	.byte	0x04, 0x37
        /*0002*/ 	.short	(.L_52 - .L_51)
.L_51:
        /*0004*/ 	.word	0x00000082


	//----- nvinfo : EIATTR_SPARSE_MMA_MASK
	.align		4
.L_52:
        /*0008*/ 	.byte	0x03, 0x50
        /*000a*/ 	.short	0x0000


	//----- nvinfo : EIATTR_MAXREG_COUNT
	.align		4
        /*000c*/ 	.byte	0x03, 0x1b
        /*000e*/ 	.short	0x00ff


	//----- nvinfo : EIATTR_MERCURY_ISA_VERSION
	.align		4
        /*0010*/ 	.byte	0x03, 0x5f
        /*0012*/ 	.short	0x0101


	//----- nvinfo : EIATTR_VRC_CTA_INIT_COUNT
	.align		4
        /*0014*/ 	.byte	0x02, 0x4a
	.zero		1
	.zero		1


	//----- nvinfo : EIATTR_EXIT_INSTR_OFFSETS
	.align		4
        /*0018*/ 	.byte	0x04, 0x1c
        /*001a*/ 	.short	(.L_54 - .L_53)


	//   ....[0]....
.L_53:
        /*001c*/ 	.word	0x00000010


	//----- nvinfo : EIATTR_SW_WAR
	.align		4
.L_54:
        /*0020*/ 	.byte	0x04, 0x36
        /*0022*/ 	.short	(.L_56 - .L_55)
.L_55:
        /*0024*/ 	.word	0x00000008
.L_56:


//--------------------- .nv.callgraph             --------------------------
	.section	.nv.callgraph,"",@"SHT_CUDA_CALLGRAPH"
	.align	4
	.sectionentsize	8
	.align		4
        /*0000*/ 	.word	0x00000000
	.align		4
        /*0004*/ 	.word	0xffffffff
	.align		4
        /*0008*/ 	.word	0x00000000
	.align		4
        /*000c*/ 	.word	0xfffffffe
	.align		4
        /*0010*/ 	.word	0x00000000
	.align		4
        /*0014*/ 	.word	0xfffffffd
	.align		4
        /*0018*/ 	.word	0x00000000
	.align		4
        /*001c*/ 	.word	0xfffffffc


//--------------------- .nv.constant4             --------------------------
	.section	.nv.constant4,"a",@progbits
	.align	8
	.align		8
.nv.constant4:
        /*0000*/ 	.dword	_ZN41_INTERNAL_31580969_4_k_cu_b5254c33_2124744cuda3std3__45__cpo5beginE
	.align		8
        /*0008*/ 	.dword	_ZN41_INTERNAL_31580969_4_k_cu_b5254c33_2124744cuda3std3__45__cpo3endE
	.align		8
        /*0010*/ 	.dword	_ZN41_INTERNAL_31580969_4_k_cu_b5254c33_2124744cuda3std3__45__cpo6cbeginE
	.align		8
        /*0018*/ 	.dword	_ZN41_INTERNAL_31580969_4_k_cu_b5254c33_2124744cuda3std3__45__cpo4cendE
	.align		8
        /*0020*/ 	.dword	_ZN41_INTERNAL_31580969_4_k_cu_b5254c33_2124744cuda3std3__45__cpo6rbeginE
	.align		8
        /*0028*/ 	.dword	_ZN41_INTERNAL_31580969_4_k_cu_b5254c33_2124744cuda3std3__45__cpo4rendE
	.align		8
        /*0030*/ 	.dword	_ZN41_INTERNAL_31580969_4_k_cu_b5254c33_2124744cuda3std3__45__cpo7crbeginE
	.align		8
        /*0038*/ 	.dword	_ZN41_INTERNAL_31580969_4_k_cu_b5254c33_2124744cuda3std3__45__cpo5crendE
	.align		8
        /*0040*/ 	.dword	_ZN41_INTERNAL_31580969_4_k_cu_b5254c33_2124744cuda3std3__443_GLOBAL__N__31580969_4_k_cu_b5254c33_2124746ignoreE
	.align		8
        /*0048*/ 	.dword	_ZN41_INTERNAL_31580969_4_k_cu_b5254c33_2124744cuda3std3__419piecewise_constructE
	.align		8
        /*0050*/ 	.dword	_ZN41_INTERNAL_31580969_4_k_cu_b5254c33_2124744cuda3std3__48in_placeE
	.align		8
        /*0058*/ 	.dword	_ZN41_INTERNAL_31580969_4_k_cu_b5254c33_2124744cuda3std3__420unreachable_sentinelE
	.align		8
        /*0060*/ 	.dword	_ZN41_INTERNAL_31580969_4_k_cu_b5254c33_2124744cuda3std3__47nulloptE
	.align		8
        /*0068*/ 	.dword	_ZN41_INTERNAL_31580969_4_k_cu_b5254c33_2124744cuda3std3__48unexpectE
	.align		8
        /*0070*/ 	.dword	_ZN41_INTERNAL_31580969_4_k_cu_b5254c33_2124744cuda3std6ranges3__45__cpo4swapE
	.align		8
        /*0078*/ 	.dword	_ZN41_INTERNAL_31580969_4_k_cu_b5254c33_2124744cuda3std6ranges3__45__cpo9iter_moveE
	.align		8
        /*0080*/ 	.dword	_ZN41_INTERNAL_31580969_4_k_cu_b5254c33_2124744cuda3std6ranges3__45__cpo5beginE
	.align		8
        /*0088*/ 	.dword	_ZN41_INTERNAL_31580969_4_k_cu_b5254c33_2124744cuda3std6ranges3__45__cpo3endE
	.align		8
        /*0090*/ 	.dword	_ZN41_INTERNAL_31580969_4_k_cu_b5254c33_2124744cuda3std6ranges3__45__cpo6cbeginE
	.align		8
        /*0098*/ 	.dword	_ZN41_INTERNAL_31580969_4_k_cu_b5254c33_2124744cuda3std6ranges3__45__cpo4cendE
	.align		8
        /*00a0*/ 	.dword	_ZN41_INTERNAL_31580969_4_k_cu_b5254c33_2124744cuda3std6ranges3__45__cpo7advanceE
	.align		8
        /*00a8*/ 	.dword	_ZN41_INTERNAL_31580969_4_k_cu_b5254c33_2124744cuda3std6ranges3__45__cpo9iter_swapE
	.align		8
        /*00b0*/ 	.dword	_ZN41_INTERNAL_31580969_4_k_cu_b5254c33_2124744cuda3std6ranges3__45__cpo4nextE
	.align		8
        /*00b8*/ 	.dword	_ZN41_INTERNAL_31580969_4_k_cu_b5254c33_2124744cuda3std6ranges3__45__cpo4prevE
	.align		8
        /*00c0*/ 	.dword	_ZN41_INTERNAL_31580969_4_k_cu_b5254c33_2124744cuda3std6ranges3__45__cpo4dataE
	.align		8
        /*00c8*/ 	.dword	_ZN41_INTERNAL_31580969_4_k_cu_b5254c33_2124744cuda3std6ranges3__45__cpo5cdataE
	.align		8
        /*00d0*/ 	.dword	_ZN41_INTERNAL_31580969_4_k_cu_b5254c33_2124744cuda3std6ranges3__45__cpo4sizeE
	.align		8
        /*00d8*/ 	.dword	_ZN41_INTERNAL_31580969_4_k_cu_b5254c33_2124744cuda3std6ranges3__45__cpo5ssizeE
	.align		8
        /*00e0*/ 	.dword	_ZN41_INTERNAL_31580969_4_k_cu_b5254c33_2124744cuda3std6ranges3__45__cpo8distanceE
	.align		8
        /*00e8*/ 	.dword	_ZN41_INTERNAL_31580969_4_k_cu_b5254c33_2124746thrust24THRUST_300001_SM_1000_NS8cuda_cub3parE
	.align		8
        /*00f0*/ 	.dword	_ZN41_INTERNAL_31580969_4_k_cu_b5254c33_2124746thrust24THRUST_300001_SM_1000_NS8cuda_cub10par_nosyncE
	.align		8
        /*00f8*/ 	.dword	_ZN41_INTERNAL_31580969_4_k_cu_b5254c33_2124746thrust24THRUST_300001_SM_1000_NS6system6detail10sequential3seqE
	.align		8
        /*0100*/ 	.dword	_ZN41_INTERNAL_31580969_4_k_cu_b5254c33_2124746thrust24THRUST_300001_SM_1000_NS6system3cpp3parE
	.align		8
        /*0108*/ 	.dword	_ZN41_INTERNAL_31580969_4_k_cu_b5254c33_2124746thrust24THRUST_300001_SM_1000_NS12placeholders2_1E
	.align		8
        /*0110*/ 	.dword	_ZN41_INTERNAL_31580969_4_k_cu_b5254c33_2124746thrust24THRUST_300001_SM_1000_NS12placeholders2_2E
	.align		8
        /*0118*/ 	.dword	_ZN41_INTERNAL_31580969_4_k_cu_b5254c33_2124746thrust24THRUST_300001_SM_1000_NS12placeholders2_3E
	.align		8
        /*0120*/ 	.dword	_ZN41_INTERNAL_31580969_4_k_cu_b5254c33_2124746thrust24THRUST_300001_SM_1000_NS12placeholders2_4E
	.align		8
        /*0128*/ 	.dword	_ZN41_INTERNAL_31580969_4_k_cu_b5254c33_2124746thrust24THRUST_300001_SM_1000_NS12placeholders2_5E
	.align		8
        /*0130*/ 	.dword	_ZN41_INTERNAL_31580969_4_k_cu_b5254c33_2124746thrust24THRUST_300001_SM_1000_NS12placeholders2_6E
	.align		8
        /*0138*/ 	.dword	_ZN41_INTERNAL_31580969_4_k_cu_b5254c33_2124746thrust24THRUST_300001_SM_1000_NS12placeholders2_7E
	.align		8
        /*0140*/ 	.dword	_ZN41_INTERNAL_31580969_4_k_cu_b5254c33_2124746thrust24THRUST_300001_SM_1000_NS12placeholders2_8E
	.align		8
        /*0148*/ 	.dword	_ZN41_INTERNAL_31580969_4_k_cu_b5254c33_2124746thrust24THRUST_300001_SM_1000_NS12placeholders2_9E
	.align		8
        /*0150*/ 	.dword	_ZN41_INTERNAL_31580969_4_k_cu_b5254c33_2124746thrust24THRUST_300001_SM_1000_NS12placeholders3_10E
	.align		8
        /*0158*/ 	.dword	_ZN41_INTERNAL_31580969_4_k_cu_b5254c33_2124746thrust24THRUST_300001_SM_1000_NS3seqE
	.align		8
        /*0160*/ 	.dword	_ZN41_INTERNAL_31580969_4_k_cu_b5254c33_2124746thrust24THRUST_300001_SM_1000_NS6deviceE


//--------------------- .text._ZN3cub18CUB_300001_SM_10006detail11EmptyKernelIvEEvv --------------------------
	.section	.text._ZN3cub18CUB_300001_SM_10006detail11EmptyKernelIvEEvv,"ax",@progbits
	.align	128
        .global         _ZN3cub18CUB_300001_SM_10006detail11EmptyKernelIvEEvv
        .type           _ZN3cub18CUB_300001_SM_10006detail11EmptyKernelIvEEvv,@function
        .size           _ZN3cub18CUB_300001_SM_10006detail11EmptyKernelIvEEvv,(.L_x_1 - _ZN3cub18CUB_300001_SM_10006detail11EmptyKernelIvEEvv)
        .other          _ZN3cub18CUB_300001_SM_10006detail11EmptyKernelIvEEvv,@"STO_CUDA_ENTRY STV_DEFAULT"
_ZN3cub18CUB_300001_SM_10006detail11EmptyKernelIvEEvv:
.text._ZN3cub18CUB_300001_SM_10006detail11EmptyKernelIvEEvv:
[----:B------:R-:W-:Y:S01]  /*0000*/  LDC R1, c[0x0][0x37c] ;  /* 0x0000df00ff017b82 */ /* 0x000fe20000000800 */
[----:B------:R-:W-:Y:S05]  /*0010*/  EXIT ;  /* 0x000000000000794d */ /* 0x000fea0003800000 */
.L_x_0:
[----:B------:R-:W-:-:S00]  /*0020*/  BRA `(.L_x_0) ;  /* 0xfffffffc00fc7947 */ /* 0x000fc0000383ffff */
[----:B------:R-:W-:-:S00]  /*0030*/  NOP ;  /* 0x0000000000007918 */ /* 0x000fc00000000000 */
        /* <DEDUP_REMOVED lines=12> */
.L_x_1:


//--------------------- .nv.shared.reserved.0     --------------------------
	.section	.nv.shared.reserved.0,"aw",@nobits
	.weak		__nv_reservedSMEM_offset_0_alias
	.size		__nv_reservedSMEM_offset_0_alias, 0, 64
	.other		__nv_reservedSMEM_offset_0_alias,@"STO_CUDA_RESERVED_SHARED STV_DEFAULT"
__nv_reservedSMEM_offset_0_alias:
	.zero		0
	.zero		64


//--------------------- .nv.global                --------------------------
	.section	.nv.global,"aw",@nobits
.nv.global:
	.type		_ZN41_INTERNAL_31580969_4_k_cu_b5254c33_2124746thrust24THRUST_300001_SM_1000_NS12placeholders2_8E,@object
	.size		_ZN41_INTERNAL_31580969_4_k_cu_b5254c33_2124746thrust24THRUST_300001_SM_1000_NS12placeholders2_8E,(_ZN41_INTERNAL_31580969_4_k_cu_b5254c33_2124744cuda3std3__443_GLOBAL__N__31580969_4_k_cu_b5254c33_2124746ignoreE - _ZN41_INTERNAL_31580969_4_k_cu_b5254c33_2124746thrust24THRUST_300001_SM_1000_NS12placeholders2_8E)
_ZN41_INTERNAL_31580969_4_k_cu_b5254c33_2124746thrust24THRUST_300001_SM_1000_NS12placeholders2_8E:
	.zero		1
	.type		_ZN41_INTERNAL_31580969_4_k_cu_b5254c33_2124744cuda3std3__443_GLOBAL__N__31580969_4_k_cu_b5254c33_2124746ignoreE,@object
	.size		_ZN41_INTERNAL_31580969_4_k_cu_b5254c33_2124744cuda3std3__443_GLOBAL__N__31580969_4_k_cu_b5254c33_2124746ignoreE,(_ZN41_INTERNAL_31580969_4_k_cu_b5254c33_2124744cuda3std6ranges3__45__cpo4dataE - _ZN41_INTERNAL_31580969_4_k_cu_b5254c33_2124744cuda3std3__443_GLOBAL__N__31580969_4_k_cu_b5254c33_2124746ignoreE)
_ZN41_INTERNAL_31580969_4_k_cu_b5254c33_2124744cuda3std3__443_GLOBAL__N__31580969_4_k_cu_b5254c33_2124746ignoreE:
	.zero		1
	.type		_ZN41_INTERNAL_31580969_4_k_cu_b5254c33_2124744cuda3std6ranges3__45__cpo4dataE,@object
	.size		_ZN41_INTERNAL_31580969_4_k_cu_b5254c33_2124744cuda3std6ranges3__45__cpo4dataE,(_ZN41_INTERNAL_31580969_4_k_cu_b5254c33_2124746thrust24THRUST_300001_SM_1000_NS6system3cpp3parE - _ZN41_INTERNAL_31580969_4_k_cu_b5254c33_2124744cuda3std6ranges3__45__cpo4dataE)
_ZN41_INTERNAL_31580969_4_k_cu_b5254c33_2124744cuda3std6ranges3__45__cpo4dataE:
	.zero		1
	.type		_ZN41_INTERNAL_31580969_4_k_cu_b5254c33_2124746thrust24THRUST_300001_SM_1000_NS6system3cpp3parE,@object
	.size		_ZN41_INTERNAL_31580969_4_k_cu_b5254c33_2124746thrust24THRUST_300001_SM_1000_NS6system3cpp3parE,(_ZN41_INTERNAL_31580969_4_k_cu_b5254c33_2124744cuda3std3__45__cpo5beginE - _ZN41_INTERNAL_31580969_4_k_cu_b5254c33_2124746thrust24THRUST_300001_SM_1000_NS6system3cpp3parE)
_ZN41_INTERNAL_31580969_4_k_cu_b5254c33_2124746thrust24THRUST_300001_SM_1000_NS6system3cpp3parE:
	.zero		1
	.type		_ZN41_INTERNAL_31580969_4_k_cu_b5254c33_2124744cuda3std3__45__cpo5beginE,@object
	.size		_ZN41_INTERNAL_31580969_4_k_cu_b5254c33_2124744cuda3std3__45__cpo5beginE,(_ZN41_INTERNAL_31580969_4_k_cu_b5254c33_2124744cuda3std6ranges3__45__cpo5beginE - _ZN41_INTERNAL_31580969_4_k_cu_b5254c33_2124744cuda3std3__45__cpo5beginE)
_ZN41_INTERNAL_31580969_4_k_cu_b5254c33_2124744cuda3std3__45__cpo5beginE:
	.zero		1
	.type		_ZN41_INTERNAL_31580969_4_k_cu_b5254c33_2124744cuda3std6ranges3__45__cpo5beginE,@object
	.size		_ZN41_INTERNAL_31580969_4_k_cu_b5254c33_2124744cuda3std6ranges3__45__cpo5beginE,(_ZN41_INTERNAL_31580969_4_k_cu_b5254c33_2124746thrust24THRUST_300001_SM_1000_NS6deviceE - _ZN41_INTERNAL_31580969_4_k_cu_b5254c33_2124744cuda3std6ranges3__45__cpo5beginE)
_ZN41_INTERNAL_31580969_4_k_cu_b5254c33_2124744cuda3std6ranges3__45__cpo5beginE:
	.zero		1
	.type		_ZN41_INTERNAL_31580969_4_k_cu_b5254c33_2124746thrust24THRUST_300001_SM_1000_NS6deviceE,@object
	.size		_ZN41_INTERNAL_31580969_4_k_cu_b5254c33_2124746thrust24THRUST_300001_SM_1000_NS6deviceE,(_ZN41_INTERNAL_31580969_4_k_cu_b5254c33_2124744cuda3std3__47nulloptE - _ZN41_INTERNAL_31580969_4_k_cu_b5254c33_2124746thrust24THRUST_300001_SM_1000_NS6deviceE)
_ZN41_INTERNAL_31580969_4_k_cu_b5254c33_2124746thrust24THRUST_300001_SM_1000_NS6deviceE:
	.zero		1
	.type		_ZN41_INTERNAL_31580969_4_k_cu_b5254c33_2124744cuda3std3__47nulloptE,@object
	.size		_ZN41_INTERNAL_31580969_4_k_cu_b5254c33_2124744cuda3std3__47nulloptE,(_ZN41_INTERNAL_31580969_4_k_cu_b5254c33_2124744cuda3std6ranges3__45__cpo8distanceE - _ZN41_INTERNAL_31580969_4_k_cu_b5254c33_2124744cuda3std3__47nulloptE)
_ZN41_INTERNAL_31580969_4_k_cu_b5254c33_2124744cuda3std3__47nulloptE:
	.zero		1
	.type		_ZN41_INTERNAL_31580969_4_k_cu_b5254c33_2124744cuda3std6ranges3__45__cpo8distanceE,@object
	.size		_ZN41_INTERNAL_31580969_4_k_cu_b5254c33_2124744cuda3std6ranges3__45__cpo8distanceE,(_ZN41_INTERNAL_31580969_4_k_cu_b5254c33_2124746thrust24THRUST_300001_SM_1000_NS12placeholders2_4E - _ZN41_INTERNAL_31580969_4_k_cu_b5254c33_2124744cuda3std6ranges3__45__cpo8distanceE)
_ZN41_INTERNAL_31580969_4_k_cu_b5254c33_2124744cuda3std6ranges3__45__cpo8distanceE:
	.zero		1
	.type		_ZN41_INTERNAL_31580969_4_k_cu_b5254c33_2124746thrust24THRUST_300001_SM_1000_NS12placeholders2_4E,@object
	.size		_ZN41_INTERNAL_31580969_4_k_cu_b5254c33_2124746thrust24THRUST_300001_SM_1000_NS12placeholders2_4E,(_ZN41_INTERNAL_31580969_4_k_cu_b5254c33_2124744cuda3std3__45__cpo6rbeginE - _ZN41_INTERNAL_31580969_4_k_cu_b5254c33_2124746thrust24THRUST_300001_SM_1000_NS12placeholders2_4E)
_ZN41_INTERNAL_31580969_4_k_cu_b5254c33_2124746thrust24THRUST_300001_SM_1000_NS12placeholders2_4E:
	.zero		1
	.type		_ZN41_INTERNAL_31580969_4_k_cu_b5254c33_2124744cuda3std3__45__cpo6rbeginE,@object
	.size		_ZN41_INTERNAL_31580969_4_k_cu_b5254c33_2124744cuda3std3__45__cpo6rbeginE,(_ZN41_INTERNAL_31580969_4_k_cu_b5254c33_2124744cuda3std6ranges3__45__cpo7advanceE - _ZN41_INTERNAL_31580969_4_k_cu_b5254c33_2124744cuda3std3__45__cpo6rbeginE)
_ZN41_INTERNAL_31580969_4_k_cu_b5254c33_2124744cuda3std3__45__cpo6rbeginE:
	.zero		1
	.type		_ZN41_INTERNAL_31580969_4_k_cu_b5254c33_2124744cuda3std6ranges3__45__cpo7advanceE,@object
	.size		_ZN41_INTERNAL_31580969_4_k_cu_b5254c33_2124744cuda3std6ranges3__45__cpo7advanceE,(_ZN41_INTERNAL_31580969_4_k_cu_b5254c33_2124746thrust24THRUST_300001_SM_1000_NS12placeholders3_10E - _ZN41_INTERNAL_31580969_4_k_cu_b5254c33_2124744cuda3std6ranges3__45__cpo7advanceE)
_ZN41_INTERNAL_31580969_4_k_cu_b5254c33_2124744cuda3std6ranges3__45__cpo7advanceE:
	.zero		1
	.type		_ZN41_INTERNAL_31580969_4_k_cu_b5254c33_2124746thrust24THRUST_300001_SM_1000_NS12placeholders3_10E,@object
	.size		_ZN41_INTERNAL_31580969_4_k_cu_b5254c33_2124746thrust24THRUST_300001_SM_1000_NS12placeholders3_10E,(_ZN41_INTERNAL_31580969_4_k_cu_b5254c33_2124744cuda3std3__48in_placeE - _ZN41_INTERNAL_31580969_4_k_cu_b5254c33_2124746thrust24THRUST_300001_SM_1000_NS12placeholders3_10E)
_ZN41_INTERNAL_31580969_4_k_cu_b5254c33_2124746thrust24THRUST_300001_SM_1000_NS12placeholders3_10E:
	.zero		1
	.type		_ZN41_INTERNAL_31580969_4_k_cu_b5254c33_2124744cuda3std3__48in_placeE,@object
	.size		_ZN41_INTERNAL_31580969_4_k_cu_b5254c33_2124744cuda3std3__48in_placeE,(_ZN41_INTERNAL_31580969_4_k_cu_b5254c33_2124744cuda3std6ranges3__45__cpo4sizeE - _ZN41_INTERNAL_31580969_4_k_cu_b5254c33_2124744cuda3std3__48in_placeE)
_ZN41_INTERNAL_31580969_4_k_cu_b5254c33_2124744cuda3std3__48in_placeE:
	.zero		1
	.type		_ZN41_INTERNAL_31580969_4_k_cu_b5254c33_2124744cuda3std6ranges3__45__cpo4sizeE,@object
	.size		_ZN41_INTERNAL_31580969_4_k_cu_b5254c33_2124744cuda3std6ranges3__45__cpo4sizeE,(_ZN41_INTERNAL_31580969_4_k_cu_b5254c33_2124746thrust24THRUST_300001_SM_1000_NS12placeholders2_2E - _ZN41_INTERNAL_31580969_4_k_cu_b5254c33_2124744cuda3std6ranges3__45__cpo4sizeE)
_ZN41_INTERNAL_31580969_4_k_cu_b5254c33_2124744cuda3std6ranges3__45__cpo4sizeE:
	.zero		1
	.type		_ZN41_INTERNAL_31580969_4_k_cu_b5254c33_2124746thrust24THRUST_300001_SM_1000_NS12placeholders2_2E,@object
	.size		_ZN41_INTERNAL_31580969_4_k_cu_b5254c33_2124746thrust24THRUST_300001_SM_1000_NS12placeholders2_2E,(_ZN41_INTERNAL_31580969_4_k_cu_b5254c33_2124744cuda3std3__45__cpo6cbeginE - _ZN41_INTERNAL_31580969_4_k_cu_b5254c33_2124746thrust24THRUST_300001_SM_1000_NS12placeholders2_2E)
_ZN41_INTERNAL_31580969_4_k_cu_b5254c33_2124746thrust24THRUST_300001_SM_1000_NS12placeholders2_2E:
	.zero		1
	.type		_ZN41_INTERNAL_31580969_4_k_cu_b5254c33_2124744cuda3std3__45__cpo6cbeginE,@object
	.size		_ZN41_INTERNAL_31580969_4_k_cu_b5254c33_2124744cuda3std3__45__cpo6cbeginE,(_ZN41_INTERNAL_31580969_4_k_cu_b5254c33_2124744cuda3std6ranges3__45__cpo6cbeginE - _ZN41_INTERNAL_31580969_4_k_cu_b5254c33_2124744cuda3std3__45__cpo6cbeginE)
_ZN41_INTERNAL_31580969_4_k_cu_b5254c33_2124744cuda3std3__45__cpo6cbeginE:
	.zero		1
	.type		_ZN41_INTERNAL_31580969_4_k_cu_b5254c33_2124744cuda3std6ranges3__45__cpo6cbeginE,@object
	.size		_ZN41_INTERNAL_31580969_4_k_cu_b5254c33_2124744cuda3std6ranges3__45__cpo6cbeginE,(_ZN41_INTERNAL_31580969_4_k_cu_b5254c33_2124746thrust24THRUST_300001_SM_1000_NS12placeholders2_6E - _ZN41_INTERNAL_31580969_4_k_cu_b5254c33_2124744cuda3std6ranges3__45__cpo6cbeginE)
_ZN41_INTERNAL_31580969_4_k_cu_b5254c33_2124744cuda3std6ranges3__45__cpo6cbeginE:
	.zero		1
	.type		_ZN41_INTERNAL_31580969_4_k_cu_b5254c33_2124746thrust24THRUST_300001_SM_1000_NS12placeholders2_6E,@object
	.size		_ZN41_INTERNAL_31580969_4_k_cu_b5254c33_2124746thrust24THRUST_300001_SM_1000_NS12placeholders2_6E,(_ZN41_INTERNAL_31580969_4_k_cu_b5254c33_2124744cuda3std3__45__cpo7crbeginE - _ZN41_INTERNAL_31580969_4_k_cu_b5254c33_2124746thrust24THRUST_300001_SM_1000_NS12placeholders2_6E)
_ZN41_INTERNAL_31580969_4_k_cu_b5254c33_2124746thrust24THRUST_300001_SM_1000_NS12placeholders2_6E:
	.zero		1
	.type		_ZN41_INTERNAL_31580969_4_k_cu_b5254c33_2124744cuda3std3__45__cpo7crbeginE,@object
	.size		_ZN41_INTERNAL_31580969_4_k_cu_b5254c33_2124744cuda3std3__45__cpo7crbeginE,(_ZN41_INTERNAL_31580969_4_k_cu_b5254c33_2124744cuda3std6ranges3__45__cpo4nextE - _ZN41_INTERNAL_31580969_4_k_cu_b5254c33_2124744cuda3std3__45__cpo7crbeginE)
_ZN41_INTERNAL_31580969_4_k_cu_b5254c33_2124744cuda3std3__45__cpo7crbeginE:
	.zero		1
	.type		_ZN41_INTERNAL_31580969_4_k_cu_b5254c33_2124744cuda3std6ranges3__45__cpo4nextE,@object
	.size		_ZN41_INTERNAL_31580969_4_k_cu_b5254c33_2124744cuda3std6ranges3__45__cpo4nextE,(_ZN41_INTERNAL_31580969_4_k_cu_b5254c33_2124744cuda3std6ranges3__45__cpo4swapE - _ZN41_INTERNAL_31580969_4_k_cu_b5254c33_2124744cuda3std6ranges3__45__cpo4nextE)
_ZN41_INTERNAL_31580969_4_k_cu_b5254c33_2124744cuda3std6ranges3__45__cpo4nextE:
	.zero		1
	.type		_ZN41_INTERNAL_31580969_4_k_cu_b5254c33_2124744cuda3std6ranges3__45__cpo4swapE,@object
	.size		_ZN41_INTERNAL_31580969_4_k_cu_b5254c33_2124744cuda3std6ranges3__45__cpo4swapE,(_ZN41_INTERNAL_31580969_4_k_cu_b5254c33_2124746thrust24THRUST_300001_SM_1000_NS8cuda_cub10par_nosyncE - _ZN41_INTERNAL_31580969_4_k_cu_b5254c33_2124744cuda3std6ranges3__45__cpo4swapE)
_ZN41_INTERNAL_31580969_4_k_cu_b5254c33_2124744cuda3std6ranges3__45__cpo4swapE:
	.zero		1
	.type		_ZN41_INTERNAL_31580969_4_k_cu_b5254c33_2124746thrust24THRUST_300001_SM_1000_NS8cuda_cub10par_nosyncE,@object
	.size		_ZN41_INTERNAL_31580969_4_k_cu_b5254c33_2124746thrust24THRUST_300001_SM_1000_NS8cuda_cub10par_nosyncE,(_ZN41_INTERNAL_31580969_4_k_cu_b5254c33_2124746thrust24THRUST_300001_SM_1000_NS3seqE - _ZN41_INTERNAL_31580969_4_k_cu_b5254c33_2124746thrust24THRUST_300001_SM_1000_NS8cuda_cub10par_nosyncE)
_ZN41_INTERNAL_31580969_4_k_cu_b5254c33_2124746thrust24THRUST_300001_SM_1000_NS8cuda_cub10par_nosyncE:
	.zero		1
	.type		_ZN41_INTERNAL_31580969_4_k_cu_b5254c33_2124746thrust24THRUST_300001_SM_1000_NS3seqE,@object
	.size		_ZN41_INTERNAL_31580969_4_k_cu_b5254c33_2124746thrust24THRUST_300001_SM_1000_NS3seqE,(_ZN41_INTERNAL_31580969_4_k_cu_b5254c33_2124744cuda3std3__420unreachable_sentinelE - _ZN41_INTERNAL_31580969_4_k_cu_b5254c33_2124746thrust24THRUST_300001_SM_1000_NS3seqE)
_ZN41_INTERNAL_31580969_4_k_cu_b5254c33_2124746thrust24THRUST_300001_SM_1000_NS3seqE:
	.zero		1
	.type		_ZN41_INTERNAL_31580969_4_k_cu_b5254c33_2124744cuda3std3__420unreachable_sentinelE,@object
	.size		_ZN41_INTERNAL_31580969_4_k_cu_b5254c33_2124744cuda3std3__420unreachable_sentinelE,(_ZN41_INTERNAL_31580969_4_k_cu_b5254c33_2124744cuda3std6ranges3__45__cpo5ssizeE - _ZN41_INTERNAL_31580969_4_k_cu_b5254c33_2124744cuda3std3__420unreachable_sentinelE)
_ZN41_INTERNAL_31580969_4_k_cu_b5254c33_2124744cuda3std3__420unreachable_sentinelE:
	.zero		1
	.type		_ZN41_INTERNAL_31580969_4_k_cu_b5254c33_2124744cuda3std6ranges3__45__cpo5ssizeE,@object
	.size		_ZN41_INTERNAL_31580969_4_k_cu_b5254c33_2124744cuda3std6ranges3__45__cpo5ssizeE,(_ZN41_INTERNAL_31580969_4_k_cu_b5254c33_2124746thrust24THRUST_300001_SM_1000_NS12placeholders2_3E - _ZN41_INTERNAL_31580969_4_k_cu_b5254c33_2124744cuda3std6ranges3__45__cpo5ssizeE)
_ZN41_INTERNAL_31580969_4_k_cu_b5254c33_2124744cuda3std6ranges3__45__cpo5ssizeE:
	.zero		1
	.type		_ZN41_INTERNAL_31580969_4_k_cu_b5254c33_2124746thrust24THRUST_300001_SM_1000_NS12placeholders2_3E,@object
	.size		_ZN41_INTERNAL_31580969_4_k_cu_b5254c33_2124746thrust24THRUST_300001_SM_1000_NS12placeholders2_3E,(_ZN41_INTERNAL_31580969_4_k_cu_b5254c33_2124744cuda3std3__45__cpo4cendE - _ZN41_INTERNAL_31580969_4_k_cu_b5254c33_2124746thrust24THRUST_300001_SM_1000_NS12placeholders2_3E)
_ZN41_INTERNAL_31580969_4_k_cu_b5254c33_2124746thrust24THRUST_300001_SM_1000_NS12placeholders2_3E:
	.zero		1
	.type		_ZN41_INTERNAL_31580969_4_k_cu_b5254c33_2124744cuda3std3__45__cpo4cendE,@object
	.size		_ZN41_INTERNAL_31580969_4_k_cu_b5254c33_2124744cuda3std3__45__cpo4cendE,(_ZN41_INTERNAL_31580969_4_k_cu_b5254c33_2124744cuda3std6ranges3__45__cpo4cendE - _ZN41_INTERNAL_31580969_4_k_cu_b5254c33_2124744cuda3std3__45__cpo4cendE)
_ZN41_INTERNAL_31580969_4_k_cu_b5254c33_2124744cuda3std3__45__cpo4cendE:
	.zero		1
	.type		_ZN41_INTERNAL_31580969_4_k_cu_b5254c33_2124744cuda3std6ranges3__45__cpo4cendE,@object
	.size		_ZN41_INTERNAL_31580969_4_k_cu_b5254c33_2124744cuda3std6ranges3__45__cpo4cendE,(_ZN41_INTERNAL_31580969_4_k_cu_b5254c33_2124746thrust24THRUST_300001_SM_1000_NS12placeholders2_7E - _ZN41_INTERNAL_31580969_4_k_cu_b5254c33_2124744cuda3std6ranges3__45__cpo4cendE)
_ZN41_INTERNAL_31580969_4_k_cu_b5254c33_2124744cuda3std6ranges3__45__cpo4cendE:
	.zero		1
	.type		_ZN41_INTERNAL_31580969_4_k_cu_b5254c33_2124746thrust24THRUST_300001_SM_1000_NS12placeholders2_7E,@object
	.size		_ZN41_INTERNAL_31580969_4_k_cu_b5254c33_2124746thrust24THRUST_300001_SM_1000_NS12placeholders2_7E,(_ZN41_INTERNAL_31580969_4_k_cu_b5254c33_2124744cuda3std3__45__cpo5crendE - _ZN41_INTERNAL_31580969_4_k_cu_b5254c33_2124746thrust24THRUST_300001_SM_1000_NS12placeholders2_7E)
_ZN41_INTERNAL_31580969_4_k_cu_b5254c33_2124746thrust24THRUST_300001_SM_1000_NS12placeholders2_7E:
	.zero		1
	.type		_ZN41_INTERNAL_31580969_4_k_cu_b5254c33_2124744cuda3std3__45__cpo5crendE,@object
	.size		_ZN41_INTERNAL_31580969_4_k_cu_b5254c33_2124744cuda3std3__45__cpo5crendE,(_ZN41_INTERNAL_31580969_4_k_cu_b5254c33_2124744cuda3std6ranges3__45__cpo4prevE - _ZN41_INTERNAL_31580969_4_k_cu_b5254c33_2124744cuda3std3__45__cpo5crendE)
_ZN41_INTERNAL_31580969_4_k_cu_b5254c33_2124744cuda3std3__45__cpo5crendE:
	.zero		1
	.type		_ZN41_INTERNAL_31580969_4_k_cu_b5254c33_2124744cuda3std6ranges3__45__cpo4prevE,@object
	.size		_ZN41_INTERNAL_31580969_4_k_cu_b5254c33_2124744cuda3std6ranges3__45__cpo4prevE,(_ZN41_INTERNAL_31580969_4_k_cu_b5254c33_2124744cuda3std6ranges3__45__cpo9iter_moveE - _ZN41_INTERNAL_31580969_4_k_cu_b5254c33_2124744cuda3std6ranges3__45__cpo4prevE)
_ZN41_INTERNAL_31580969_4_k_cu_b5254c33_2124744cuda3std6ranges3__45__cpo4prevE:
	.zero		1
	.type		_ZN41_INTERNAL_31580969_4_k_cu_b5254c33_2124744cuda3std6ranges3__45__cpo9iter_moveE,@object
	.size		_ZN41_INTERNAL_31580969_4_k_cu_b5254c33_2124744cuda3std6ranges3__45__cpo9iter_moveE,(_ZN41_INTERNAL_31580969_4_k_cu_b5254c33_2124746thrust24THRUST_300001_SM_1000_NS6system6detail10sequential3seqE - _ZN41_INTERNAL_31580969_4_k_cu_b5254c33_2124744cuda3std6ranges3__45__cpo9iter_moveE)
_ZN41_INTERNAL_31580969_4_k_cu_b5254c33_2124744cuda3std6ranges3__45__cpo9iter_moveE:
	.zero		1
	.type		_ZN41_INTERNAL_31580969_4_k_cu_b5254c33_2124746thrust24THRUST_300001_SM_1000_NS6system6detail10sequential3seqE,@object
	.size		_ZN41_INTERNAL_31580969_4_k_cu_b5254c33_2124746thrust24THRUST_300001_SM_1000_NS6system6detail10sequential3seqE,(_ZN41_INTERNAL_31580969_4_k_cu_b5254c33_2124746thrust24THRUST_300001_SM_1000_NS12placeholders2_9E - _ZN41_INTERNAL_31580969_4_k_cu_b5254c33_2124746thrust24THRUST_300001_SM_1000_NS6system6detail10sequential3seqE)
_ZN41_INTERNAL_31580969_4_k_cu_b5254c33_2124746thrust24THRUST_300001_SM_1000_NS6system6detail10sequential3seqE:
	.zero		1
	.type		_ZN41_INTERNAL_31580969_4_k_cu_b5254c33_2124746thrust24THRUST_300001_SM_1000_NS12placeholders2_9E,@object
	.size		_ZN41_INTERNAL_31580969_4_k_cu_b5254c33_2124746thrust24THRUST_300001_SM_1000_NS12placeholders2_9E,(_ZN41_INTERNAL_31580969_4_k_cu_b5254c33_2124744cuda3std3__419piecewise_constructE - _ZN41_INTERNAL_31580969_4_k_cu_b5254c33_2124746thrust24THRUST_300001_SM_1000_NS12placeholders2_9E)
_ZN41_INTERNAL_31580969_4_k_cu_b5254c33_2124746thrust24THRUST_300001_SM_1000_NS12placeholders2_9E:
	.zero		1
	.type		_ZN41_INTERNAL_31580969_4_k_cu_b5254c33_2124744cuda3std3__419piecewise_constructE,@object
	.size		_ZN41_INTERNAL_31580969_4_k_cu_b5254c33_2124744cuda3std3__419piecewise_constructE,(_ZN41_INTERNAL_31580969_4_k_cu_b5254c33_2124744cuda3std6ranges3__45__cpo5cdataE - _ZN41_INTERNAL_31580969_4_k_cu_b5254c33_2124744cuda3std3__419piecewise_constructE)
_ZN41_INTERNAL_31580969_4_k_cu_b5254c33_2124744cuda3std3__419piecewise_constructE:
	.zero		1
	.type		_ZN41_INTERNAL_31580969_4_k_cu_b5254c33_2124744cuda3std6ranges3__45__cpo5cdataE,@object
	.size		_ZN41_INTERNAL_31580969_4_k_cu_b5254c33_2124744cuda3std6ranges3__45__cpo5cdataE,(_ZN41_INTERNAL_31580969_4_k_cu_b5254c33_2124746thrust24THRUST_300001_SM_1000_NS12placeholders2_1E - _ZN41_INTERNAL_31580969_4_k_cu_b5254c33_2124744cuda3std6ranges3__45__cpo5cdataE)
_ZN41_INTERNAL_31580969_4_k_cu_b5254c33_2124744cuda3std6ranges3__45__cpo5cdataE:
	.zero		1
	.type		_ZN41_INTERNAL_31580969_4_k_cu_b5254c33_2124746thrust24THRUST_300001_SM_1000_NS12placeholders2_1E,@object
	.size		_ZN41_INTERNAL_31580969_4_k_cu_b5254c33_2124746thrust24THRUST_300001_SM_1000_NS12placeholders2_1E,(_ZN41_INTERNAL_31580969_4_k_cu_b5254c33_2124744cuda3std3__45__cpo3endE - _ZN41_INTERNAL_31580969_4_k_cu_b5254c33_2124746thrust24THRUST_300001_SM_1000_NS12placeholders2_1E)
_ZN41_INTERNAL_31580969_4_k_cu_b5254c33_2124746thrust24THRUST_300001_SM_1000_NS12placeholders2_1E:
	.zero		1
	.type		_ZN41_INTERNAL_31580969_4_k_cu_b5254c33_2124744cuda3std3__45__cpo3endE,@object
	.size		_ZN41_INTERNAL_31580969_4_k_cu_b5254c33_2124744cuda3std3__45__cpo3endE,(_ZN41_INTERNAL_31580969_4_k_cu_b5254c33_2124744cuda3std6ranges3__45__cpo3endE - _ZN41_INTERNAL_31580969_4_k_cu_b5254c33_2124744cuda3std3__45__cpo3endE)
_ZN41_INTERNAL_31580969_4_k_cu_b5254c33_2124744cuda3std3__45__cpo3endE:
	.zero		1
	.type		_ZN41_INTERNAL_31580969_4_k_cu_b5254c33_2124744cuda3std6ranges3__45__cpo3endE,@object
	.size		_ZN41_INTERNAL_31580969_4_k_cu_b5254c33_2124744cuda3std6ranges3__45__cpo3endE,(_ZN41_INTERNAL_31580969_4_k_cu_b5254c33_2124746thrust24THRUST_300001_SM_1000_NS12placeholders2_5E - _ZN41_INTERNAL_31580969_4_k_cu_b5254c33_2124744cuda3std6ranges3__45__cpo3endE)
_ZN41_INTERNAL_31580969_4_k_cu_b5254c33_2124744cuda3std6ranges3__45__cpo3endE:
	.zero		1
	.type		_ZN41_INTERNAL_31580969_4_k_cu_b5254c33_2124746thrust24THRUST_300001_SM_1000_NS12placeholders2_5E,@object
	.size		_ZN41_INTERNAL_31580969_4_k_cu_b5254c33_2124746thrust24THRUST_300001_SM_1000_NS12placeholders2_5E,(_ZN41_INTERNAL_31580969_4_k_cu_b5254c33_2124744cuda3std3__45__cpo4rendE - _ZN41_INTERNAL_31580969_4_k_cu_b5254c33_2124746thrust24THRUST_300001_SM_1000_NS12placeholders2_5E)
_ZN41_INTERNAL_31580969_4_k_cu_b5254c33_2124746thrust24THRUST_300001_SM_1000_NS12placeholders2_5E:
	.zero		1
	.type		_ZN41_INTERNAL_31580969_4_k_cu_b5254c33_2124744cuda3std3__45__cpo4rendE,@object
	.size		_ZN41_INTERNAL_31580969_4_k_cu_b5254c33_2124744cuda3std3__45__cpo4rendE,(_ZN41_INTERNAL_31580969_4_k_cu_b5254c33_2124744cuda3std6ranges3__45__cpo9iter_swapE - _ZN41_INTERNAL_31580969_4_k_cu_b5254c33_2124744cuda3std3__45__cpo4rendE)
_ZN41_INTERNAL_31580969_4_k_cu_b5254c33_2124744cuda3std3__45__cpo4rendE:
	.zero		1
	.type		_ZN41_INTERNAL_31580969_4_k_cu_b5254c33_2124744cuda3std6ranges3__45__cpo9iter_swapE,@object
	.size		_ZN41_INTERNAL_31580969_4_k_cu_b5254c33_2124744cuda3std6ranges3__45__cpo9iter_swapE,(_ZN41_INTERNAL_31580969_4_k_cu_b5254c33_2124744cuda3std3__48unexpectE - _ZN41_INTERNAL_31580969_4_k_cu_b5254c33_2124744cuda3std6ranges3__45__cpo9iter_swapE)
_ZN41_INTERNAL_31580969_4_k_cu_b5254c33_2124744cuda3std6ranges3__45__cpo9iter_swapE:
	.zero		1
	.type		_ZN41_INTERNAL_31580969_4_k_cu_b5254c33_2124744cuda3std3__48unexpectE,@object
	.size		_ZN41_INTERNAL_31580969_4_k_cu_b5254c33_2124744cuda3std3__48unexpectE,(_ZN41_INTERNAL_31580969_4_k_cu_b5254c33_2124746thrust24THRUST_300001_SM_1000_NS8cuda_cub3parE - _ZN41_INTERNAL_31580969_4_k_cu_b5254c33_2124744cuda3std3__48unexpectE)
_ZN41_INTERNAL_31580969_4_k_cu_b5254c33_2124744cuda3std3__48unexpectE:
	.zero		1
	.type		_ZN41_INTERNAL_31580969_4_k_cu_b5254c33_2124746thrust24THRUST_300001_SM_1000_NS8cuda_cub3parE,@object
	.size		_ZN41_INTERNAL_31580969_4_k_cu_b5254c33_2124746thrust24THRUST_300001_SM_1000_NS8cuda_cub3parE,(.L_29 - _ZN41_INTERNAL_31580969_4_k_cu_b5254c33_2124746thrust24THRUST_300001_SM_1000_NS8cuda_cub3parE)
_ZN41_INTERNAL_31580969_4_k_cu_b5254c33_2124746thrust24THRUST_300001_SM_1000_NS8cuda_cub3parE:
	.zero		1
.L_29:


//--------------------- .nv.constant0._ZN3cub18CUB_300001_SM_10006detail11EmptyKernelIvEEvv --------------------------
	.section	.nv.constant0._ZN3cub18CUB_300001_SM_10006detail11EmptyKernelIvEEvv,"a",@progbits
	.sectionflags	@""
	.align	4
.nv.constant0._ZN3cub18CUB_300001_SM_10006detail11EmptyKernelIvEEvv:
	.zero		896


//--------------------- SYMBOLS --------------------------

	.type		.nv.reservedSmem.offset0,@object
	.size		.nv.reservedSmem.offset0,0x4
